//
// Generated by NVIDIA NVVM Compiler
//
// Compiler Build ID: CL-36424714
// Cuda compilation tools, release 13.0, V13.0.88
// Based on NVVM 20.0.0
//

.version 9.0
.target sm_100
.address_size 64

	// .globl	_Z11test_kernelv
.extern .func  (.param .b32 func_retval0) vprintf
(
	.param .b64 vprintf_param_0,
	.param .b64 vprintf_param_1
)
;
.global .align 1 .b8 $str[26] = {72, 101, 108, 108, 111, 32, 102, 114, 111, 109, 32, 71, 80, 85, 32, 116, 104, 114, 101, 97, 100, 32, 37, 100, 10};

.visible .entry _Z11test_kernelv()
{
	.local .align 8 .b8 	__local_depot0[8];
	.reg .b64 	%SP;
	.reg .b64 	%SPL;
	.reg .b32 	%r<4>;
	.reg .b64 	%rd<5>;

	mov.u64 	%SPL, __local_depot0;
	cvta.local.u64 	%SP, %SPL;
	add.u64 	%rd1, %SP, 0;
	add.u64 	%rd2, %SPL, 0;
	mov.u32 	%r1, %tid.x;
	st.local.u32 	[%rd2], %r1;
	mov.u64 	%rd3, $str;
	cvta.global.u64 	%rd4, %rd3;
	{ // callseq 0, 0
	.param .b64 param0;
	st.param.b64 	[param0], %rd4;
	.param .b64 param1;
	st.param.b64 	[param1], %rd1;
	.param .b32 retval0;
	call.uni (retval0), 
	vprintf, 
	(
	param0, 
	param1
	);
	ld.param.b32 	%r2, [retval0];
	} // callseq 0
	ret;

}


// ===== COMPILED SASS (sm_100) =====

	.target	sm_100

	.elftype	@"ET_EXEC"


//--------------------- .note.nv.tkinfo           --------------------------
	.section	.note.nv.tkinfo,"",@"SHT_NOTE"
	.sectionflags	@"SHF_NOTE_NV_TKINFO"
	.tkinfo
        /*0018*/ 	.word	0x00000002
        /*0030*/ 	.string	""
        /*0030*/ 	.string	"ptxas"
        /*0030*/ 	.string	"Cuda compilation tools, release 13.0, V13.0.88"
        /*0030*/ 	.string	"Build cuda_13.0.r13.0/compiler.36424714_0"
        /*0030*/ 	.string	"-arch sm_100 -m 64 "



//--------------------- .note.nv.cuinfo           --------------------------
	.section	.note.nv.cuinfo,"",@"SHT_NOTE"
	.sectionflags	@"SHF_NOTE_NV_CUINFO"
        /*0018*/ 	.short	0x0002
        /*001a*/ 	.short	0x0064
        /*001c*/ 	.short	0x0082
	.zero		2


//--------------------- .nv.info                  --------------------------
	.section	.nv.info,"",@"SHT_CUDA_INFO"
	.align	4


	//----- nvinfo : EIATTR_REGCOUNT
	.align		4
        /*0000*/ 	.byte	0x04, 0x2f
        /*0002*/ 	.short	(.L_2 - .L_1)
	.align		4
.L_1:
        /*0004*/ 	.word	index@(_Z11test_kernelv)
        /*0008*/ 	.word	0x00000018


	//----- nvinfo : EIATTR_FRAME_SIZE
	.align		4
.L_2:
        /*000c*/ 	.byte	0x04, 0x11
        /*000e*/ 	.short	(.L_4 - .L_3)
	.align		4
.L_3:
        /*0010*/ 	.word	index@(_Z11test_kernelv)
        /*0014*/ 	.word	0x00000008


	//----- nvinfo : EIATTR_MIN_STACK_SIZE
	.align		4
.L_4:
        /*0018*/ 	.byte	0x04, 0x12
        /*001a*/ 	.short	(.L_6 - .L_5)
	.align		4
.L_5:
        /*001c*/ 	.word	index@(_Z11test_kernelv)
        /*0020*/ 	.word	0x00000008
.L_6:


//--------------------- .nv.compat                --------------------------
	.section	.nv.compat,"",@"SHT_CUDA_COMPAT_INFO"
	.align	4
        /*0000*/ 	.byte	0x02, 0x09, 0x00, 0x00, 0x02, 0x02, 0x01, 0x00, 0x02, 0x05, 0x05, 0x00, 0x03, 0x07, 0x01, 0x01
        /*0010*/ 	.byte	0x02, 0x03, 0x00, 0x00, 0x02, 0x06, 0x01, 0x00, 0x04, 0x0b, 0x08, 0x00, 0x09, 0x00, 0x00, 0x00
        /*0020*/ 	.byte	0x00, 0x00, 0x00, 0x00


//--------------------- .nv.info._Z11test_kernelv --------------------------
	.section	.nv.info._Z11test_kernelv,"",@"SHT_CUDA_INFO"
	.sectionflags	@""
	.align	4


	//----- nvinfo : EIATTR_CUDA_API_VERSION
	.align		4
        /*0000*/ 	.byte	0x04, 0x37
        /*0002*/ 	.short	(.L_8 - .L_7)
.L_7:
        /*0004*/ 	.word	0x00000082


	//----- nvinfo : EIATTR_SPARSE_MMA_MASK
	.align		4
.L_8:
        /*0008*/ 	.byte	0x03, 0x50
        /*000a*/ 	.short	0x0000


	//----- nvinfo : EIATTR_MAXREG_COUNT
	.align		4
        /*000c*/ 	.byte	0x03, 0x1b
        /*000e*/ 	.short	0x00ff


	//----- nvinfo : EIATTR_EXTERNS
	.align		4
        /*0010*/ 	.byte	0x04, 0x0f
        /*0012*/ 	.short	(.L_10 - .L_9)


	//   ....[0]....
	.align		4
.L_9:
        /*0014*/ 	.word	index@(vprintf)


	//----- nvinfo : EIATTR_MERCURY_ISA_VERSION
	.align		4
.L_10:
        /*0018*/ 	.byte	0x03, 0x5f
        /*001a*/ 	.short	0x0101


	//----- nvinfo : EIATTR_VRC_CTA_INIT_COUNT
	.align		4
        /*001c*/ 	.byte	0x02, 0x4a
	.zero		1
	.zero		1


	//----- nvinfo : EIATTR_SYSCALL_OFFSETS
	.align		4
        /*0020*/ 	.byte	0x04, 0x46
        /*0022*/ 	.short	(.L_12 - .L_11)


	//   ....[0]....
.L_11:
        /*0024*/ 	.word	0x000000e0


	//----- nvinfo : EIATTR_EXIT_INSTR_OFFSETS
	.align		4
.L_12:
        /*0028*/ 	.byte	0x04, 0x1c
        /*002a*/ 	.short	(.L_14 - .L_13)


	//   ....[0]....
.L_13:
        /*002c*/ 	.word	0x000000f0


	//----- nvinfo : EIATTR_SW_WAR
	.align		4
.L_14:
        /*0030*/ 	.byte	0x04, 0x36
        /*0032*/ 	.short	(.L_16 - .L_15)
.L_15:
        /*0034*/ 	.word	0x00000008
.L_16:


//--------------------- .nv.callgraph             --------------------------
	.section	.nv.callgraph,"",@"SHT_CUDA_CALLGRAPH"
	.align	4
	.sectionentsize	8
	.align		4
        /*0000*/ 	.word	0x00000000
	.align		4
        /*0004*/ 	.word	0xffffffff
	.align		4
        /*0008*/ 	.word	index@(_Z11test_kernelv)
	.align		4
        /*000c*/ 	.word	index@(vprintf)
	.align		4
        /*0010*/ 	.word	0x00000000
	.align		4
        /*0014*/ 	.word	0xfffffffe
	.align		4
        /*0018*/ 	.word	0x00000000
	.align		4
        /*001c*/ 	.word	0xfffffffd
	.align		4
        /*0020*/ 	.word	0x00000000
	.align		4
        /*0024*/ 	.word	0xfffffffc


//--------------------- .nv.constant4             --------------------------
	.section	.nv.constant4,"a",@progbits
	.align	8
	.align		8
.nv.constant4:
        /*0000*/ 	.dword	vprintf
	.align		8
        /*0008*/ 	.dword	$str


//--------------------- .text._Z11test_kernelv    --------------------------
	.section	.text._Z11test_kernelv,"ax",@progbits
	.align	128
        .global         _Z11test_kernelv
        .type           _Z11test_kernelv,@function
        .size           _Z11test_kernelv,(.L_x_2 - _Z11test_kernelv)
        .other          _Z11test_kernelv,@"STO_CUDA_ENTRY STV_DEFAULT"
_Z11test_kernelv:
.text._Z11test_kernelv:
[----:B------:R-:W0:Y:S01]  /*0000*/  LDC R1, c[0x0][0x37c] ;  /* 0x0000df00ff017b82 */ /* 0x000e220000000800 */
[----:B------:R-:W1:Y:S01]  /*0010*/  S2R R8, SR_TID.X ;  /* 0x0000000000087919 */ /* 0x000e620000002100 */
[----:B0-----:R-:W-:Y:S01]  /*0020*/  VIADD R1, R1, 0xfffffff8 ;  /* 0xfffffff801017836 */ /* 0x001fe20000000000 */
[----:B------:R-:W-:Y:S01]  /*0030*/  MOV R0, 0x0 ;  /* 0x0000000000007802 */ /* 0x000fe20000000f00 */
[----:B------:R-:W0:Y:S04]  /*0040*/  LDCU UR4, c[0x0][0x2f8] ;  /* 0x00005f00ff0477ac */ /* 0x000e280008000800 */
[----:B------:R2:W3:Y:S01]  /*0050*/  LDC.64 R2, c[0x4][R0] ;  /* 0x0100000000027b82 */ /* 0x0004e20000000a00 */
[----:B------:R-:W4:Y:S01]  /*0060*/  LDCU.64 UR6, c[0x4][0x8] ;  /* 0x01000100ff0677ac */ /* 0x000f220008000a00 */
[----:B------:R-:W5:Y:S01]  /*0070*/  LDCU UR5, c[0x0][0x2fc] ;  /* 0x00005f80ff0577ac */ /* 0x000f620008000800 */
[----:B0-----:R-:W-:Y:S01]  /*0080*/  IADD3 R6, P0, PT, R1, UR4, RZ ;  /* 0x0000000401067c10 */ /* 0x001fe2000ff1e0ff */
[----:B----4-:R-:W-:Y:S01]  /*0090*/  IMAD.U32 R4, RZ, RZ, UR6 ;  /* 0x00000006ff047e24 */ /* 0x010fe2000f8e00ff */
[----:B------:R-:W-:-:S03]  /*00a0*/  MOV R5, UR7 ;  /* 0x0000000700057c02 */ /* 0x000fc60008000f00 */
[----:B-----5:R-:W-:Y:S01]  /*00b0*/  IMAD.X R7, RZ, RZ, UR5, P0 ;  /* 0x00000005ff077e24 */ /* 0x020fe200080e06ff */
[----:B-1----:R2:W-:Y:S07]  /*00c0*/  STL [R1], R8 ;  /* 0x0000000801007387 */ /* 0x0025ee0000100800 */
[----:B------:R-:W-:-:S07]  /*00d0*/  LEPC R20, `(.L_x_0) ;  /* 0x000000001014794e */ /* 0x000fce0000000000 */
[----:B--23--:R-:W-:Y:S05]  /*00e0*/  CALL.ABS.NOINC R2 ;  /* 0x0000000002007343 */ /* 0x00cfea0003c00000 */
.L_x_0:
[----:B------:R-:W-:Y:S05]  /*00f0*/  EXIT ;  /* 0x000000000000794d */ /* 0x000fea0003800000 */
.L_x_1:
[----:B------:R-:W-:-:S00]  /*0100*/  BRA `(.L_x_1) ;  /* 0xfffffffc00fc7947 */ /* 0x000fc0000383ffff */
[----:B------:R-:W-:-:S00]  /*0110*/  NOP ;  /* 0x0000000000007918 */ /* 0x000fc00000000000 */
        /* <DEDUP_REMOVED lines=14> */
.L_x_2:


//--------------------- .nv.global.init           --------------------------
	.section	.nv.global.init,"aw",@progbits
.nv.global.init:
	.type		$str,@object
	.size		$str,(.L_0 - $str)
$str:
        /*0000*/ 	.byte	0x48, 0x65, 0x6c, 0x6c, 0x6f, 0x20, 0x66, 0x72, 0x6f, 0x6d, 0x20, 0x47, 0x50, 0x55, 0x20, 0x74
        /*0010*/ 	.byte	0x68, 0x72, 0x65, 0x61, 0x64, 0x20, 0x25, 0x64, 0x0a, 0x00
.L_0:


//--------------------- .nv.shared.reserved.0     --------------------------
	.section	.nv.shared.reserved.0,"aw",@nobits
	.weak		__nv_reservedSMEM_offset_0_alias
	.size		__nv_reservedSMEM_offset_0_alias, 0, 64
	.other		__nv_reservedSMEM_offset_0_alias,@"STO_CUDA_RESERVED_SHARED STV_DEFAULT"
__nv_reservedSMEM_offset_0_alias:
	.zero		0
	.zero		64


//--------------------- .nv.constant0._Z11test_kernelv --------------------------
	.section	.nv.constant0._Z11test_kernelv,"a",@progbits
	.sectionflags	@""
	.align	4
.nv.constant0._Z11test_kernelv:
	.zero		896


//--------------------- SYMBOLS --------------------------

	.type		.nv.reservedSmem.offset0,@object
	.size		.nv.reservedSmem.offset0,0x4
	.type		vprintf,@function
